def gluon_mma(
    a_ptr,
    b_ptr,
    c_ptr,
    M: gl.constexpr,
    N: gl.constexpr,
    K: gl.constexpr,
    BLK_A: gl.constexpr,
    BLK_B: gl.constexpr,
    SHARED_A: gl.constexpr,
    SHARED_B: gl.constexpr,
    ACC_LAYOUT: gl.constexpr,
    TMEM_LAYOUT: gl.constexpr,
    USE_TCGEN05: gl.constexpr,
    IS_ASYNC: gl.constexpr,
):
    offs_m = gl.arange(0, M, layout=gl.SliceLayout(1, BLK_A))
    offs_ka = gl.arange(0, K, layout=gl.SliceLayout(0, BLK_A))
    offs_kb = gl.arange(0, K, layout=gl.SliceLayout(1, BLK_B))
    offs_n = gl.arange(0, N, layout=gl.SliceLayout(0, BLK_B))
    a = gl.load(a_ptr + offs_m[:, None] * K + offs_ka[None, :])
    b = gl.load(b_ptr + offs_kb[:, None] * N + offs_n[None, :])
    a_smem = gl.allocate_shared_memory(a.dtype, [M, K], SHARED_A, a)
    b_smem = gl.allocate_shared_memory(b.dtype, [K, N], SHARED_B, b)

    if USE_TCGEN05:
        fence_async_shared()
        bar = gl.allocate_shared_memory(gl.int64, [1], mbarrier.MBarrierLayout())
        mbarrier.init(bar, count=1)
        acc_tmem = allocate_tensor_memory(gl.float32, [M, N], TMEM_LAYOUT)
        tcgen05_mma(a_smem, b_smem, acc_tmem, use_acc=False)
        tcgen05_commit(bar)
        mbarrier.wait(bar, phase=0)
        mbarrier.invalidate(bar)
        acc = acc_tmem.load(ACC_LAYOUT)
    else:
        acc = gl.zeros([M, N], dtype=gl.float32, layout=ACC_LAYOUT)
        acc = hopper.warpgroup_mma(a_smem, b_smem, acc, is_async=IS_ASYNC)
        if IS_ASYNC:
            acc = hopper.warpgroup_mma_wait(num_outstanding=0, deps=[acc])

    out_layout: gl.constexpr = gl.BlockedLayout(
        [1, 1], [1, 32], [gl.num_warps(), 1], [1, 0]
    )
    acc = gl.convert_layout(acc, out_layout)
    offs_cm = gl.arange(0, M, layout=gl.SliceLayout(1, out_layout))
    offs_cn = gl.arange(0, N, layout=gl.SliceLayout(0, out_layout))
    gl.store(c_ptr + offs_cm[:, None] * N + offs_cn[None, :], acc)

# config = {"BLOCK_K": 64, "BLOCK_M": 64, "BLOCK_N": 256, "arch": "sm_90", "dtype": "fp16", "is_async": 1, "num_warps": 8}
# arch = sm_90


// ===== COMPILED SASS (sm_90a) =====

	.target	sm_90a

	.elftype	@"ET_EXEC"


//--------------------- .note.nv.tkinfo           --------------------------
	.section	.note.nv.tkinfo,"",@"SHT_NOTE"
	.sectionflags	@"SHF_NOTE_NV_TKINFO"
	.tkinfo
        /*0018*/ 	.word	0x00000002
        /*0030*/ 	.string	""
        /*0030*/ 	.string	"ptxas"
        /*0030*/ 	.string	"Cuda compilation tools, release 13.0, V13.0.88"
        /*0030*/ 	.string	"Build cuda_13.0.r13.0/compiler.36424714_0"
        /*0030*/ 	.string	"-v  -suppress-debug-info  -lineinfo  -arch sm_90a "



//--------------------- .note.nv.cuinfo           --------------------------
	.section	.note.nv.cuinfo,"",@"SHT_NOTE"
	.sectionflags	@"SHF_NOTE_NV_CUINFO"
        /*0018*/ 	.short	0x0002
        /*001a*/ 	.short	0x005a
        /*001c*/ 	.short	0x0082
	.zero		2


//--------------------- .nv.info                  --------------------------
	.section	.nv.info,"",@"SHT_CUDA_INFO"
	.align	4


	//----- nvinfo : EIATTR_REGCOUNT
	.align		4
        /*0000*/ 	.byte	0x04, 0x2f
        /*0002*/ 	.short	(.L_1 - .L_0)
	.align		4
.L_0:
        /*0004*/ 	.word	index@(gluon_mma)
        /*0008*/ 	.word	0x000000aa


	//----- nvinfo : EIATTR_FRAME_SIZE
	.align		4
.L_1:
        /*000c*/ 	.byte	0x04, 0x11
        /*000e*/ 	.short	(.L_3 - .L_2)
	.align		4
.L_2:
        /*0010*/ 	.word	index@(gluon_mma)
        /*0014*/ 	.word	0x00000000


	//----- nvinfo : EIATTR_MIN_STACK_SIZE
	.align		4
.L_3:
        /*0018*/ 	.byte	0x04, 0x12
        /*001a*/ 	.short	(.L_5 - .L_4)
	.align		4
.L_4:
        /*001c*/ 	.word	index@(gluon_mma)
        /*0020*/ 	.word	0x00000000
.L_5:


//--------------------- .nv.compat                --------------------------
	.section	.nv.compat,"",@"SHT_CUDA_COMPAT_INFO"
	.align	4
        /*0000*/ 	.byte	0x02, 0x09, 0x01, 0x00, 0x02, 0x02, 0x04, 0x00, 0x02, 0x05, 0x05, 0x00, 0x03, 0x07, 0x01, 0x01
        /*0010*/ 	.byte	0x02, 0x03, 0x00, 0x00, 0x02, 0x06, 0x01, 0x00, 0x04, 0x0b, 0x08, 0x00, 0x00, 0x00, 0x00, 0x00
        /*0020*/ 	.byte	0x00, 0x00, 0x00, 0x00


//--------------------- .nv.info.gluon_mma        --------------------------
	.section	.nv.info.gluon_mma,"",@"SHT_CUDA_INFO"
	.sectionflags	@""
	.align	4


	//----- nvinfo : EIATTR_CUDA_API_VERSION
	.align		4
        /*0000*/ 	.byte	0x04, 0x37
        /*0002*/ 	.short	(.L_7 - .L_6)
.L_6:
        /*0004*/ 	.word	0x00000082


	//----- nvinfo : EIATTR_KPARAM_INFO
	.align		4
.L_7:
        /*0008*/ 	.byte	0x04, 0x17
        /*000a*/ 	.short	(.L_9 - .L_8)
.L_8:
        /*000c*/ 	.word	0x00000000
        /*0010*/ 	.short	0x0004
        /*0012*/ 	.short	0x0020
        /*0014*/ 	.byte	0x00, 0xf4, 0x21, 0x00


	//----- nvinfo : EIATTR_KPARAM_INFO
	.align		4
.L_9:
        /*0018*/ 	.byte	0x04, 0x17
        /*001a*/ 	.short	(.L_11 - .L_10)
.L_10:
        /*001c*/ 	.word	0x00000000
        /*0020*/ 	.short	0x0003
        /*0022*/ 	.short	0x0018
        /*0024*/ 	.byte	0x00, 0xf4, 0x21, 0x00


	//----- nvinfo : EIATTR_KPARAM_INFO
	.align		4
.L_11:
        /*0028*/ 	.byte	0x04, 0x17
        /*002a*/ 	.short	(.L_13 - .L_12)
.L_12:
        /*002c*/ 	.word	0x00000000
        /*0030*/ 	.short	0x0002
        /*0032*/ 	.short	0x0010
        /*0034*/ 	.byte	0x00, 0xf4, 0x21, 0x00


	//----- nvinfo : EIATTR_KPARAM_INFO
	.align		4
.L_13:
        /*0038*/ 	.byte	0x04, 0x17
        /*003a*/ 	.short	(.L_15 - .L_14)
.L_14:
        /*003c*/ 	.word	0x00000000
        /*0040*/ 	.short	0x0001
        /*0042*/ 	.short	0x0008
        /*0044*/ 	.byte	0x00, 0xf4, 0x21, 0x00


	//----- nvinfo : EIATTR_KPARAM_INFO
	.align		4
.L_15:
        /*0048*/ 	.byte	0x04, 0x17
        /*004a*/ 	.short	(.L_17 - .L_16)
.L_16:
        /*004c*/ 	.word	0x00000000
        /*0050*/ 	.short	0x0000
        /*0052*/ 	.short	0x0000
        /*0054*/ 	.byte	0x00, 0xf4, 0x21, 0x00


	//----- nvinfo : EIATTR_SPARSE_MMA_MASK
	.align		4
.L_17:
        /*0058*/ 	.byte	0x03, 0x50
        /*005a*/ 	.short	0x0000


	//----- nvinfo : EIATTR_MAXREG_COUNT
	.align		4
        /*005c*/ 	.byte	0x03, 0x1b
        /*005e*/ 	.short	0x00ff


	//----- nvinfo : EIATTR_NUM_BARRIERS
	.align		4
        /*0060*/ 	.byte	0x02, 0x4c
        /*0062*/ 	.byte	0x01
	.zero		1


	//----- nvinfo : EIATTR_MERCURY_ISA_VERSION
	.align		4
        /*0064*/ 	.byte	0x03, 0x5f
        /*0066*/ 	.short	0x0101


	//----- nvinfo : EIATTR_EXIT_INSTR_OFFSETS
	.align		4
        /*0068*/ 	.byte	0x04, 0x1c
        /*006a*/ 	.short	(.L_19 - .L_18)


	//   ....[0]....
.L_18:
        /*006c*/ 	.word	0x00002380


	//----- nvinfo : EIATTR_REQNTID
	.align		4
.L_19:
        /*0070*/ 	.byte	0x04, 0x10
        /*0072*/ 	.short	(.L_21 - .L_20)
.L_20:
        /*0074*/ 	.word	0x00000100
        /*0078*/ 	.word	0x00000001
        /*007c*/ 	.word	0x00000001


	//----- nvinfo : EIATTR_CBANK_PARAM_SIZE
	.align		4
.L_21:
        /*0080*/ 	.byte	0x03, 0x19
        /*0082*/ 	.short	0x0028


	//----- nvinfo : EIATTR_PARAM_CBANK
	.align		4
        /*0084*/ 	.byte	0x04, 0x0a
        /*0086*/ 	.short	(.L_23 - .L_22)
	.align		4
.L_22:
        /*0088*/ 	.word	index@(.nv.constant0.gluon_mma)
        /*008c*/ 	.short	0x0210
        /*008e*/ 	.short	0x0028


	//----- nvinfo : EIATTR_SW_WAR
	.align		4
.L_23:
        /*0090*/ 	.byte	0x04, 0x36
        /*0092*/ 	.short	(.L_25 - .L_24)
.L_24:
        /*0094*/ 	.word	0x00000008
.L_25:


//--------------------- .nv.callgraph             --------------------------
	.section	.nv.callgraph,"",@"SHT_CUDA_CALLGRAPH"
	.align	4
	.sectionentsize	8
	.align		4
        /*0000*/ 	.word	0x00000000
	.align		4
        /*0004*/ 	.word	0xffffffff
	.align		4
        /*0008*/ 	.word	0x00000000
	.align		4
        /*000c*/ 	.word	0xfffffffe
	.align		4
        /*0010*/ 	.word	0x00000000
	.align		4
        /*0014*/ 	.word	0xfffffffd
	.align		4
        /*0018*/ 	.word	0x00000000
	.align		4
        /*001c*/ 	.word	0xfffffffc


//--------------------- .text.gluon_mma           --------------------------
	.section	.text.gluon_mma,"ax",@progbits
	.align	128
        .global         gluon_mma
        .type           gluon_mma,@function
        .size           gluon_mma,(.L_x_1 - gluon_mma)
        .other          gluon_mma,@"STO_CUDA_ENTRY STV_DEFAULT"
gluon_mma:
.text.gluon_mma:
[----:B------:R-:W-:Y:S01]  /*0000*/  LDC R1, c[0x0][0x28] ;  /* 0x00000a00ff017b82 */ /* 0x000fe20000000800 */
[----:B------:R-:W0:Y:S07]  /*0010*/  S2R R4, SR_TID.X ;  /* 0x0000000000047919 */ /* 0x000e2e0000002100 */
[----:B------:R-:W1:Y:S01]  /*0020*/  LDC.64 R24, c[0x0][0x210] ;  /* 0x00008400ff187b82 */ /* 0x000e620000000a00 */
[----:B------:R-:W-:Y:S01]  /*0030*/  ULDC.64 UR16, c[0x0][0x208] ;  /* 0x0000820000107ab9 */ /* 0x000fe20000000a00 */
[----:B0-----:R-:W-:-:S02]  /*0040*/  SHF.R.U32.HI R3, RZ, 0x5, R4 ;  /* 0x00000005ff037819 */ /* 0x001fc40000011604 */
[----:B------:R-:W-:Y:S02]  /*0050*/  LOP3.LUT R161, R4, 0xe0, RZ, 0xc0, !PT ;  /* 0x000000e004a17812 */ /* 0x000fe400078ec0ff */
[----:B------:R-:W-:Y:S02]  /*0060*/  SGXT.U32 R3, R3, 0x3 ;  /* 0x000000030303781a */ /* 0x000fe40000000000 */
[C---:B-1----:R-:W-:Y:S01]  /*0070*/  LEA R6, P0, R161.reuse, R24, 0x2 ;  /* 0x00000018a1067211 */ /* 0x042fe200078010ff */
[----:B------:R-:W-:Y:S01]  /*0080*/  IMAD.SHL.U32 R2, R161, 0x2, RZ ;  /* 0x00000002a1027824 */ /* 0x000fe200078e00ff */
[C---:B------:R-:W-:Y:S02]  /*0090*/  LOP3.LUT R155, R3.reuse, 0x28, RZ, 0xfc, !PT ;  /* 0x00000028039b7812 */ /* 0x040fe400078efcff */
[----:B------:R-:W-:Y:S02]  /*00a0*/  LOP3.LUT R21, R3, 0x10, RZ, 0xfc, !PT ;  /* 0x0000001003157812 */ /* 0x000fe400078efcff */
[----:B------:R-:W-:-:S02]  /*00b0*/  SHF.L.U32 R28, R155, 0x6, RZ ;  /* 0x000000069b1c7819 */ /* 0x000fc400000006ff */
[----:B------:R-:W-:Y:S02]  /*00c0*/  LEA R16, P4, R155, R24, 0x7 ;  /* 0x000000189b107211 */ /* 0x000fe400078838ff */
[C---:B------:R-:W-:Y:S02]  /*00d0*/  LOP3.LUT R153, R3.reuse, 0x18, RZ, 0xfc, !PT ;  /* 0x0000001803997812 */ /* 0x040fe400078efcff */
[----:B------:R-:W-:Y:S02]  /*00e0*/  LEA.HI.X R17, R28, R25, RZ, 0x1, P4 ;  /* 0x000000191c117211 */ /* 0x000fe400020f0cff */
[----:B------:R-:W0:Y:S01]  /*00f0*/  LDC.64 R28, c[0x0][0x218] ;  /* 0x00008600ff1c7b82 */ /* 0x000e220000000a00 */
[----:B------:R-:W-:Y:S01]  /*0100*/  LOP3.LUT R159, R3, 0x8, RZ, 0xfc, !PT ;  /* 0x00000008039f7812 */ /* 0x000fe200078efcff */
[----:B------:R-:W-:Y:S01]  /*0110*/  IMAD.SHL.U32 R22, R153, 0x40, RZ ;  /* 0x0000004099167824 */ /* 0x000fe200078e00ff */
[----:B------:R-:W-:Y:S02]  /*0120*/  LOP3.LUT R23, R3, 0x20, RZ, 0xfc, !PT ;  /* 0x0000002003177812 */ /* 0x000fe400078efcff */
[----:B------:R-:W-:-:S02]  /*0130*/  SHF.L.U32 R20, R21, 0x6, RZ ;  /* 0x0000000615147819 */ /* 0x000fc400000006ff */
[-C--:B------:R-:W-:Y:S01]  /*0140*/  LEA R10, P1, R21, R24.reuse, 0x7 ;  /* 0x00000018150a7211 */ /* 0x080fe200078238ff */
[----:B------:R-:W-:Y:S01]  /*0150*/  IMAD.SHL.U32 R26, R23, 0x40, RZ ;  /* 0x00000040171a7824 */ /* 0x000fe200078e00ff */
[----:B------:R-:W-:Y:S02]  /*0160*/  LOP3.LUT R0, R4, 0x1f, RZ, 0xc0, !PT ;  /* 0x0000001f04007812 */ /* 0x000fe400078ec0ff */
[-C--:B------:R-:W-:Y:S01]  /*0170*/  LEA.HI.X R7, R2, R25.reuse, RZ, 0x1, P0 ;  /* 0x0000001902077211 */ /* 0x080fe200000f0cff */
[----:B------:R-:W-:Y:S01]  /*0180*/  IMAD.SHL.U32 R2, R159, 0x40, RZ ;  /* 0x000000409f027824 */ /* 0x000fe200078e00ff */
[----:B------:R-:W-:Y:S02]  /*0190*/  LEA.HI.X R11, R20, R25, RZ, 0x1, P1 ;  /* 0x00000019140b7211 */ /* 0x000fe400008f0cff */
[----:B------:R-:W-:Y:S01]  /*01a0*/  LOP3.LUT R157, R3, 0x30, RZ, 0xfc, !PT ;  /* 0x00000030039d7812 */ /* 0x000fe200078efcff */
[----:B------:R-:W-:Y:S01]  /*01b0*/  IMAD.WIDE.U32 R6, R0, 0x2, R6 ;  /* 0x0000000200067825 */ /* 0x000fe200078e0006 */
[----:B------:R-:W-:-:S02]  /*01c0*/  LEA R12, P2, R153, R24, 0x7 ;  /* 0x00000018990c7211 */ /* 0x000fc400078438ff */
[----:B------:R-:W-:Y:S01]  /*01d0*/  LOP3.LUT R3, R3, 0x38, RZ, 0xfc, !PT ;  /* 0x0000003803037812 */ /* 0x000fe200078efcff */
[----:B------:R-:W-:Y:S01]  /*01e0*/  IMAD.WIDE.U32 R10, R0, 0x2, R10 ;  /* 0x00000002000a7825 */ /* 0x000fe200078e000a */
[-C--:B------:R-:W-:Y:S01]  /*01f0*/  LEA R8, P0, R159, R24.reuse, 0x7 ;  /* 0x000000189f087211 */ /* 0x080fe200078038ff */
[----:B------:R-:W2:Y:S01]  /*0200*/  LDG.E.U16 R5, desc[UR16][R6.64] ;  /* 0x0000001006057981 */ /* 0x000ea2000c1e1500 */
[----:B------:R-:W-:Y:S01]  /*0210*/  LEA R14, P3, R23, R24, 0x7 ;  /* 0x00000018170e7211 */ /* 0x000fe200078638ff */
[----:B------:R-:W-:Y:S01]  /*0220*/  IMAD.SHL.U32 R30, R157, 0x40, RZ ;  /* 0x000000409d1e7824 */ /* 0x000fe200078e00ff */
[-C--:B------:R-:W-:Y:S01]  /*0230*/  LEA.HI.X R13, R22, R25.reuse, RZ, 0x1, P2 ;  /* 0x00000019160d7211 */ /* 0x080fe200010f0cff */
[----:B------:R-:W-:Y:S01]  /*0240*/  IMAD.SHL.U32 R32, R3, 0x40, RZ ;  /* 0x0000004003207824 */ /* 0x000fe200078e00ff */
[-C--:B------:R-:W-:Y:S01]  /*0250*/  LEA.HI.X R9, R2, R25.reuse, RZ, 0x1, P0 ;  /* 0x0000001902097211 */ /* 0x080fe200000f0cff */
[----:B------:R-:W3:Y:S01]  /*0260*/  LDG.E.U16 R33, desc[UR16][R10.64] ;  /* 0x000000100a217981 */ /* 0x000ee2000c1e1500 */
[----:B------:R-:W-:-:S02]  /*0270*/  LEA.HI.X R15, R26, R25, RZ, 0x1, P3 ;  /* 0x000000191a0f7211 */ /* 0x000fc400018f0cff */
[-C--:B------:R-:W-:Y:S01]  /*0280*/  LEA R18, P5, R157, R24.reuse, 0x7 ;  /* 0x000000189d127211 */ /* 0x080fe200078a38ff */
[----:B------:R0:W4:Y:S01]  /*0290*/  LDG.E.U16 R34, desc[UR16][R10.64+0x40] ;  /* 0x000040100a227981 */ /* 0x000122000c1e1500 */
[----:B------:R-:W-:Y:S01]  /*02a0*/  LEA R24, P6, R3, R24, 0x7 ;  /* 0x0000001803187211 */ /* 0x000fe200078c38ff */
[----:B------:R-:W-:Y:S01]  /*02b0*/  IMAD.WIDE.U32 R12, R0, 0x2, R12 ;  /* 0x00000002000c7825 */ /* 0x000fe200078e000c */
[-C--:B------:R-:W-:Y:S02]  /*02c0*/  LEA.HI.X R19, R30, R25.reuse, RZ, 0x1, P5 ;  /* 0x000000191e137211 */ /* 0x080fe400028f0cff */
[C---:B------:R-:W-:Y:S01]  /*02d0*/  SHF.L.U32 R160, R161.reuse, 0x3, RZ ;  /* 0x00000003a1a07819 */ /* 0x040fe200000006ff */
[----:B------:R-:W-:Y:S01]  /*02e0*/  IMAD.WIDE.U32 R8, R0, 0x2, R8 ;  /* 0x0000000200087825 */ /* 0x000fe200078e0008 */
[----:B------:R-:W-:Y:S01]  /*02f0*/  LEA.HI.X R25, R32, R25, RZ, 0x1, P6 ;  /* 0x0000001920197211 */ /* 0x000fe200030f0cff */
[----:B------:R-:W5:Y:S02]  /*0300*/  LDG.E.U16 R35, desc[UR16][R12.64] ;  /* 0x000000100c237981 */ /* 0x000f64000c1e1500 */
[C---:B------:R-:W-:Y:S01]  /*0310*/  IMAD.WIDE.U32 R14, R0.reuse, 0x2, R14 ;  /* 0x00000002000e7825 */ /* 0x040fe200078e000e */
[-C--:B0-----:R-:W-:Y:S01]  /*0320*/  LEA R10, P0, R161, R28.reuse, 0x4 ;  /* 0x0000001ca10a7211 */ /* 0x081fe200078020ff */
[----:B------:R0:W4:Y:S02]  /*0330*/  LDG.E.U16 R36, desc[UR16][R12.64+0x40] ;  /* 0x000040100c247981 */ /* 0x000124000c1e1500 */
[----:B------:R-:W-:Y:S01]  /*0340*/  IMAD.WIDE.U32 R16, R0, 0x2, R16 ;  /* 0x0000000200107825 */ /* 0x000fe200078e0010 */
[----:B------:R-:W-:Y:S01]  /*0350*/  LEA.HI.X R11, R160, R29, RZ, 0x1, P0 ;  /* 0x0000001da00b7211 */ /* 0x000fe200000f0cff */
[----:B------:R1:W4:Y:S02]  /*0360*/  LDG.E.U16 R30, desc[UR16][R6.64+0x40] ;  /* 0x00004010061e7981 */ /* 0x000324000c1e1500 */
[----:B------:R-:W-:Y:S01]  /*0370*/  IMAD.SHL.U32 R2, R159, 0x100, RZ ;  /* 0x000001009f027824 */ /* 0x000fe200078e00ff */
[----:B------:R-:W-:Y:S01]  /*0380*/  SHF.L.U32 R22, R153, 0x8, RZ ;  /* 0x0000000899167819 */ /* 0x000fe200000006ff */
[----:B------:R-:W3:Y:S01]  /*0390*/  LDG.E.U16 R31, desc[UR16][R8.64] ;  /* 0x00000010081f7981 */ /* 0x000ee2000c1e1500 */
[----:B------:R-:W-:Y:S01]  /*03a0*/  IMAD.SHL.U32 R20, R21, 0x100, RZ ;  /* 0x0000010015147824 */ /* 0x000fe200078e00ff */
[-C--:B0-----:R-:W-:Y:S01]  /*03b0*/  LEA R12, P0, R159, R28.reuse, 0x9 ;  /* 0x0000001c9f0c7211 */ /* 0x081fe200078048ff */
[----:B------:R-:W-:Y:S01]  /*03c0*/  IMAD.SHL.U32 R152, R23, 0x100, RZ ;  /* 0x0000010017987824 */ /* 0x000fe200078e00ff */
[----:B------:R0:W4:Y:S01]  /*03d0*/  LDG.E.U16 R32, desc[UR16][R8.64+0x40] ;  /* 0x0000401008207981 */ /* 0x000122000c1e1500 */
[----:B------:R-:W-:Y:S01]  /*03e0*/  IMAD.SHL.U32 R154, R155, 0x100, RZ ;  /* 0x000001009b9a7824 */ /* 0x000fe200078e00ff */
[----:B------:R-:W-:Y:S01]  /*03f0*/  SHF.L.U32 R156, R157, 0x8, RZ ;  /* 0x000000089d9c7819 */ /* 0x000fe200000006ff */
[----:B-1----:R-:W-:Y:S01]  /*0400*/  IMAD.WIDE.U32 R6, R0, 0x2, R18 ;  /* 0x0000000200067825 */ /* 0x002fe200078e0012 */
[----:B------:R-:W4:Y:S01]  /*0410*/  LDG.E.U16 R37, desc[UR16][R14.64] ;  /* 0x000000100e257981 */ /* 0x000f22000c1e1500 */
[----:B------:R-:W-:-:S03]  /*0420*/  LEA R18, P3, R23, R28, 0x9 ;  /* 0x0000001c17127211 */ /* 0x000fc600078648ff */
[----:B------:R1:W4:Y:S01]  /*0430*/  LDG.E.U16 R38, desc[UR16][R14.64+0x40] ;  /* 0x000040100e267981 */ /* 0x000322000c1e1500 */
[----:B------:R-:W-:Y:S01]  /*0440*/  IMAD.SHL.U32 R158, R3, 0x100, RZ ;  /* 0x00000100039e7824 */ /* 0x000fe200078e00ff */
[-C--:B------:R-:W-:Y:S01]  /*0450*/  LEA R26, P5, R157, R28.reuse, 0x9 ;  /* 0x0000001c9d1a7211 */ /* 0x080fe200078a48ff */
[----:B0-----:R-:W-:Y:S01]  /*0460*/  IMAD.WIDE.U32 R8, R0, 0x2, R24 ;  /* 0x0000000200087825 */ /* 0x001fe200078e0018 */
[----:B------:R-:W4:Y:S01]  /*0470*/  LDG.E.U16 R39, desc[UR16][R16.64] ;  /* 0x0000001010277981 */ /* 0x000f22000c1e1500 */
[----:B------:R-:W-:-:S03]  /*0480*/  LEA R24, P4, R155, R28, 0x9 ;  /* 0x0000001c9b187211 */ /* 0x000fc600078848ff */
[----:B------:R0:W4:Y:S01]  /*0490*/  LDG.E.U16 R40, desc[UR16][R16.64+0x40] ;  /* 0x0000401010287981 */ /* 0x000122000c1e1500 */
[-C--:B-1----:R-:W-:Y:S02]  /*04a0*/  LEA R14, P1, R21, R28.reuse, 0x9 ;  /* 0x0000001c150e7211 */ /* 0x082fe400078248ff */
[-C--:B------:R-:W-:Y:S01]  /*04b0*/  LEA.HI.X R13, R2, R29.reuse, RZ, 0x1, P0 ;  /* 0x0000001d020d7211 */ /* 0x080fe200000f0cff */
[----:B------:R-:W4:Y:S01]  /*04c0*/  LDG.E.U16 R41, desc[UR16][R6.64] ;  /* 0x0000001006297981 */ /* 0x000f22000c1e1500 */
[-C--:B------:R-:W-:Y:S02]  /*04d0*/  LEA.HI.X R15, R20, R29.reuse, RZ, 0x1, P1 ;  /* 0x0000001d140f7211 */ /* 0x080fe400008f0cff */
[-C--:B------:R-:W-:Y:S01]  /*04e0*/  LEA.HI.X R19, R152, R29.reuse, RZ, 0x1, P3 ;  /* 0x0000001d98137211 */ /* 0x080fe200018f0cff */
[----:B------:R1:W4:Y:S01]  /*04f0*/  LDG.E.U16 R42, desc[UR16][R6.64+0x40] ;  /* 0x00004010062a7981 */ /* 0x000322000c1e1500 */
[-C--:B0-----:R-:W-:Y:S02]  /*0500*/  LEA R16, P2, R153, R28.reuse, 0x9 ;  /* 0x0000001c99107211 */ /* 0x081fe400078448ff */
[----:B------:R-:W-:Y:S01]  /*0510*/  LEA R28, P6, R3, R28, 0x9 ;  /* 0x0000001c031c7211 */ /* 0x000fe200078c48ff */
[----:B------:R-:W4:Y:S01]  /*0520*/  LDG.E.U16 R43, desc[UR16][R8.64] ;  /* 0x00000010082b7981 */ /* 0x000f22000c1e1500 */
[----:B------:R-:W-:-:S02]  /*0530*/  LEA.HI.X R17, R22, R29, RZ, 0x1, P2 ;  /* 0x0000001d16117211 */ /* 0x000fc400010f0cff */
[-C--:B------:R-:W-:Y:S01]  /*0540*/  LEA.HI.X R25, R154, R29.reuse, RZ, 0x1, P4 ;  /* 0x0000001d9a197211 */ /* 0x080fe200020f0cff */
[----:B------:R0:W4:Y:S01]  /*0550*/  LDG.E.U16 R44, desc[UR16][R8.64+0x40] ;  /* 0x00004010082c7981 */ /* 0x000122000c1e1500 */
[-C--:B------:R-:W-:Y:S02]  /*0560*/  LEA.HI.X R27, R156, R29.reuse, RZ, 0x1, P5 ;  /* 0x0000001d9c1b7211 */ /* 0x080fe400028f0cff */
[----:B------:R-:W-:Y:S01]  /*0570*/  LEA.HI.X R29, R158, R29, RZ, 0x1, P6 ;  /* 0x0000001d9e1d7211 */ /* 0x000fe200030f0cff */
[----:B-1----:R-:W-:-:S04]  /*0580*/  IMAD.WIDE.U32 R6, R0, 0x2, R10 ;  /* 0x0000000200067825 */ /* 0x002fc800078e000a */
[C---:B------:R-:W-:Y:S01]  /*0590*/  IMAD.WIDE.U32 R10, R0.reuse, 0x2, R14 ;  /* 0x00000002000a7825 */ /* 0x040fe200078e000e */
[----:B------:R-:W4:Y:S03]  /*05a0*/  LDG.E.U16 R45, desc[UR16][R6.64] ;  /* 0x00000010062d7981 */ /* 0x000f26000c1e1500 */
[C---:B0-----:R-:W-:Y:S01]  /*05b0*/  IMAD.WIDE.U32 R8, R0.reuse, 0x2, R12 ;  /* 0x0000000200087825 */ /* 0x041fe200078e000c */
[----:B------:R-:W4:Y:S03]  /*05c0*/  LDG.E.U16 R46, desc[UR16][R6.64+0x80] ;  /* 0x00008010062e7981 */ /* 0x000f26000c1e1500 */
[C---:B------:R-:W-:Y:S01]  /*05d0*/  IMAD.WIDE.U32 R12, R0.reuse, 0x2, R16 ;  /* 0x00000002000c7825 */ /* 0x040fe200078e0010 */
[----:B------:R-:W4:Y:S03]  /*05e0*/  LDG.E.U16 R47, desc[UR16][R6.64+0x100] ;  /* 0x00010010062f7981 */ /* 0x000f26000c1e1500 */
[C---:B------:R-:W-:Y:S01]  /*05f0*/  IMAD.WIDE.U32 R14, R0.reuse, 0x2, R18 ;  /* 0x00000002000e7825 */ /* 0x040fe200078e0012 */
[----:B------:R-:W4:Y:S03]  /*0600*/  LDG.E.U16 R48, desc[UR16][R6.64+0x180] ;  /* 0x0001801006307981 */ /* 0x000f26000c1e1500 */
[C---:B------:R-:W-:Y:S01]  /*0610*/  IMAD.WIDE.U32 R16, R0.reuse, 0x2, R24 ;  /* 0x0000000200107825 */ /* 0x040fe200078e0018 */
[----:B------:R-:W4:Y:S03]  /*0620*/  LDG.E.U16 R49, desc[UR16][R8.64] ;  /* 0x0000001008317981 */ /* 0x000f26000c1e1500 */
[C---:B------:R-:W-:Y:S01]  /*0630*/  IMAD.WIDE.U32 R18, R0.reuse, 0x2, R26 ;  /* 0x0000000200127825 */ /* 0x040fe200078e001a */
[----:B------:R-:W4:Y:S03]  /*0640*/  LDG.E.U16 R51, desc[UR16][R8.64+0x80] ;  /* 0x0000801008337981 */ /* 0x000f26000c1e1500 */
[----:B------:R-:W-:Y:S01]  /*0650*/  IMAD.WIDE.U32 R24, R0, 0x2, R28 ;  /* 0x0000000200187825 */ /* 0x000fe200078e001c */
[----:B------:R-:W4:Y:S04]  /*0660*/  LDG.E.U16 R53, desc[UR16][R8.64+0x100] ;  /* 0x0001001008357981 */ /* 0x000f28000c1e1500 */
        /* <DEDUP_REMOVED lines=48> */
[----:B------:R0:W4:Y:S04]  /*0970*/  LDG.E.U16 R11, desc[UR16][R16.64+0x1c0] ;  /* 0x0001c010100b7981 */ /* 0x000128000c1e1500 */
[----:B------:R-:W4:Y:S04]  /*0980*/  LDG.E.U16 R84, desc[UR16][R18.64+0x40] ;  /* 0x0000401012547981 */ /* 0x000f28000c1e1500 */
[----:B------:R-:W4:Y:S04]  /*0990*/  LDG.E.U16 R86, desc[UR16][R18.64+0xc0] ;  /* 0x0000c01012567981 */ /* 0x000f28000c1e1500 */
[----:B------:R-:W4:Y:S04]  /*09a0*/  LDG.E.U16 R12, desc[UR16][R18.64+0x140] ;  /* 0x00014010120c7981 */ /* 0x000f28000c1e1500 */
[----:B------:R-:W4:Y:S04]  /*09b0*/  LDG.E.U16 R13, desc[UR16][R18.64+0x1c0] ;  /* 0x0001c010120d7981 */ /* 0x000f28000c1e1500 */
[----:B------:R-:W4:Y:S04]  /*09c0*/  LDG.E.U16 R162, desc[UR16][R24.64+0x40] ;  /* 0x0000401018a27981 */ /* 0x000f28000c1e1500 */
[----:B------:R-:W4:Y:S04]  /*09d0*/  LDG.E.U16 R163, desc[UR16][R24.64+0xc0] ;  /* 0x0000c01018a37981 */ /* 0x000f28000c1e1500 */
[----:B------:R-:W4:Y:S04]  /*09e0*/  LDG.E.U16 R14, desc[UR16][R24.64+0x140] ;  /* 0x00014010180e7981 */ /* 0x000f28000c1e1500 */
[----:B------:R-:W4:Y:S01]  /*09f0*/  LDG.E.U16 R15, desc[UR16][R24.64+0x1c0] ;  /* 0x0001c010180f7981 */ /* 0x000f22000c1e1500 */
[----:B------:R-:W1:Y:S01]  /*0a00*/  S2UR UR8, SR_CgaCtaId ;  /* 0x00000000000879c3 */ /* 0x000e620000008800 */
[----:B0-----:R-:W-:Y:S01]  /*0a10*/  IMAD R17, R161, 0x2, R0 ;  /* 0x00000002a1117824 */ /* 0x001fe200078e0200 */
[----:B------:R-:W-:Y:S01]  /*0a20*/  SHF.R.U32.HI R16, RZ, 0x1, R161 ;  /* 0x00000001ff107819 */ /* 0x000fe200000116a1 */
[----:B------:R-:W-:-:S03]  /*0a30*/  UMOV UR4, 0x400 ;  /* 0x0000040000047882 */ /* 0x000fc60000000000 */
[----:B------:R-:W-:-:S04]  /*0a40*/  SHF.L.U32 R17, R17, 0x1, RZ ;  /* 0x0000000111117819 */ /* 0x000fc800000006ff */
[----:B------:R-:W-:-:S04]  /*0a50*/  LOP3.LUT R16, R17, R16, RZ, 0x3c, !PT ;  /* 0x0000001011107212 */ /* 0x000fc800078e3cff */
[----:B------:R-:W-:Y:S01]  /*0a60*/  LOP3.LUT R17, R16, 0x40, RZ, 0x3c, !PT ;  /* 0x0000004010117812 */ /* 0x000fe200078e3cff */
[----:B-1----:R-:W-:-:S09]  /*0a70*/  ULEA UR8, UR8, UR4, 0x18 ;  /* 0x0000000408087291 */ /* 0x002fd2000f8ec03f */
[----:B--2---:R-:W-:Y:S04]  /*0a80*/  STS.U16 [R16+UR8+0x8000], R5 ;  /* 0x0080000510007988 */ /* 0x004fe80008000408 */
[----:B---3--:R-:W-:Y:S04]  /*0a90*/  STS.U16 [R16+UR8+0x8400], R31 ;  /* 0x0084001f10007988 */ /* 0x008fe80008000408 */
[----:B------:R-:W-:Y:S04]  /*0aa0*/  STS.U16 [R16+UR8+0x8800], R33 ;  /* 0x0088002110007988 */ /* 0x000fe80008000408 */
[----:B-----5:R-:W-:Y:S04]  /*0ab0*/  STS.U16 [R16+UR8+0x8c00], R35 ;  /* 0x008c002310007988 */ /* 0x020fe80008000408 */
[----:B----4-:R-:W-:Y:S04]  /*0ac0*/  STS.U16 [R16+UR8+0x9000], R37 ;  /* 0x0090002510007988 */ /* 0x010fe80008000408 */
[----:B------:R-:W-:Y:S04]  /*0ad0*/  STS.U16 [R16+UR8+0x9400], R39 ;  /* 0x0094002710007988 */ /* 0x000fe80008000408 */
        /* <DEDUP_REMOVED lines=10> */
[----:B------:R-:W-:Y:S04]  /*0b80*/  STS.U16 [R16+UR8], R45 ;  /* 0x0000002d10007988 */ /* 0x000fe80008000408 */
        /* <DEDUP_REMOVED lines=56> */
[----:B------:R0:W-:Y:S04]  /*0f10*/  STS.U16 [R17+UR8+0x3800], R86 ;  /* 0x0038005611007988 */ /* 0x0001e80008000408 */
[----:B------:R-:W-:Y:S04]  /*0f20*/  STS.U16 [R17+UR8+0x5800], R12 ;  /* 0x0058000c11007988 */ /* 0x000fe80008000408 */
[----:B------:R-:W-:Y:S04]  /*0f30*/  STS.U16 [R17+UR8+0x7800], R13 ;  /* 0x0078000d11007988 */ /* 0x000fe80008000408 */
[----:B------:R1:W-:Y:S04]  /*0f40*/  STS.U16 [R17+UR8+0x1c00], R162 ;  /* 0x001c00a211007988 */ /* 0x0003e80008000408 */
[----:B------:R-:W-:Y:S04]  /*0f50*/  STS.U16 [R17+UR8+0x3c00], R163 ;  /* 0x003c00a311007988 */ /* 0x000fe80008000408 */
[----:B------:R2:W-:Y:S04]  /*0f60*/  STS.U16 [R17+UR8+0x5c00], R14 ;  /* 0x005c000e11007988 */ /* 0x0005e80008000408 */
[----:B------:R3:W-:Y:S01]  /*0f70*/  STS.U16 [R17+UR8+0x7c00], R15 ;  /* 0x007c000f11007988 */ /* 0x0007e20008000408 */
[----:B------:R-:W-:Y:S01]  /*0f80*/  BAR.SYNC.DEFER_BLOCKING 0x0 ;  /* 0x0000000000007b1d */ /* 0x000fe20000010000 */
[----:B------:R-:W-:-:S02]  /*0f90*/  UIADD3 UR4, UR8, 0x8000, URZ ;  /* 0x0000800008047890 */ /* 0x000fc4000fffe03f */
[----:B------:R-:W-:Y:S02]  /*0fa0*/  USHF.R.U32.HI UR10, URZ, 0x4, UR8 ;  /* 0x000000043f0a7899 */ /* 0x000fe40008011608 */
[----:B------:R-:W-:Y:S02]  /*0fb0*/  USHF.R.U32.HI UR4, URZ, 0x4, UR4 ;  /* 0x000000043f047899 */ /* 0x000fe40008011604 */
[----:B------:R-:W-:Y:S02]  /*0fc0*/  USGXT.U32 UR10, UR10, 0xe ;  /* 0x0000000e0a0a789a */ /* 0x000fe40008000000 */
[----:B------:R-:W-:Y:S02]  /*0fd0*/  USGXT.U32 UR9, UR4, 0xe ;  /* 0x0000000e0409789a */ /* 0x000fe40008000000 */
[----:B------:R-:W-:Y:S01]  /*0fe0*/  ULOP3.LUT UR6, UR10, 0x2000000, URZ, 0xfc, !UPT ;  /* 0x020000000a067892 */ /* 0x000fe2000f8efc3f */
[----:B------:R-:W-:Y:S01]  /*0ff0*/  UMOV UR5, 0x40000040 ;  /* 0x4000004000057882 */ /* 0x000fe20000000000 */
[----:B------:R-:W-:-:S03]  /*1000*/  UMOV UR7, 0x40000040 ;  /* 0x4000004000077882 */ /* 0x000fc60000000000 */
[----:B------:R-:W-:Y:S01]  /*1010*/  UMOV UR4, UR9 ;  /* 0x0000000900047c82 */ /* 0x000fe20008000000 */
[----:B0-----:R-:W-:-:S06]  /*1020*/  WARPGROUP.ARRIVE ;  /* 0x00000000000079c5 */ /* 0x001fcc0000000000 */
[----:B------:R-:W-:Y:S01]  /*1030*/  HGMMA.64x256x16.F32 R24, gdesc[UR4].tnspB, RZ, !UPT ;  /* 0x43e00000041879f0 */ /* 0x000fe2000c7008ff */
[----:B------:R-:W-:Y:S02]  /*1040*/  UIADD3 UR6, UP1, UR10, 0x2000080, URZ ;  /* 0x020000800a067890 */ /* 0x000fe4000ff3e03f */
[----:B------:R-:W-:Y:S01]  /*1050*/  UIADD3 UR9, UP0, UR9, 0x2, URZ ;  /* 0x0000000209097890 */ /* 0x000fe2000ff1e03f */
[----:B------:R-:W-:Y:S01]  /*1060*/  UMOV UR5, URZ ;  /* 0x0000003f00057c82 */ /* 0x000fe20008000000 */
[----:B------:R-:W-:Y:S01]  /*1070*/  UMOV UR4, URZ ;  /* 0x0000003f00047c82 */ /* 0x000fe20008000000 */
[----:B------:R-:W-:Y:S02]  /*1080*/  UIADD3.X UR7, UR5, 0x40000040, URZ, UP1, !UPT ;  /* 0x4000004005077890 */ /* 0x000fe40008ffe43f */
[----:B------:R-:W-:-:S03]  /*1090*/  UIADD3.X UR5, UR4, 0x40000040, URZ, UP0, !UPT ;  /* 0x4000004004057890 */ /* 0x000fc600087fe43f */
[----:B------:R-:W-:-:S15]  /*10a0*/  UMOV UR4, UR9 ;  /* 0x0000000900047c82 */ /* 0x000fde0008000000 */
[----:B------:R-:W-:-:S02]  /*10b0*/  NOP ;  /* 0x0000000000007918 */ /* 0x000fc40000000000 */
[----:B------:R-:W-:Y:S01]  /*10c0*/  HGMMA.64x256x16.F32 R24, gdesc[UR4].tnspB, R24 ;  /* 0x43e00000041879f0 */ /* 0x000fe20008700818 */
[----:B------:R-:W-:Y:S02]  /*10d0*/  UIADD3.64 UR14, UR6, 0x80, URZ ;  /* 0x00000080060e7897 */ /* 0x000fe4000fffe03f */
[----:B------:R-:W-:Y:S02]  /*10e0*/  UIADD3.64 UR12, UR4, 0x2, URZ ;  /* 0x00000002040c7897 */ /* 0x000fe4000fffe03f */
[----:B------:R-:W-:Y:S02]  /*10f0*/  UIADD3.64 UR6, UR6, 0x100, URZ ;  /* 0x0000010006067897 */ /* 0x000fe4000fffe03f */
[----:B------:R-:W-:-:S15]  /*1100*/  UIADD3.64 UR4, UR4, 0x4, URZ ;  /* 0x0000000404047897 */ /* 0x000fde000fffe03f */
[----:B------:R-:W-:-:S06]  /*1110*/  NOP ;  /* 0x0000000000007918 */ /* 0x000fcc0000000000 */
[----:B------:R-:W-:-:S15]  /*1120*/  HGMMA.64x256x16.F32 R24, gdesc[UR12].tnspB, R24 ;  /* 0x43e000000c1879f0 */ /* 0x000fde0008700818 */
[----:B------:R-:W-:-:S13]  /*1130*/  NOP ;  /* 0x0000000000007918 */ /* 0x000fda0000000000 */
[----:B------:R-:W-:Y:S01]  /*1140*/  HGMMA.64x256x16.F32 R24, gdesc[UR4].tnspB, R24, gsb0 ;  /* 0x43e00000041879f0 */ /* 0x000fe20008000818 */
[C---:B------:R-:W-:Y:S02]  /*1150*/  IMAD.SHL.U32 R5, R4.reuse, 0x20, RZ ;  /* 0x0000002004057824 */ /* 0x040fe400078e00ff */
[C---:B------:R-:W-:Y:S01]  /*1160*/  IMAD.SHL.U32 R7, R4.reuse, 0x100, RZ ;  /* 0x0000010004077824 */ /* 0x040fe200078e00ff */
[----:B------:R-:W-:Y:S02]  /*1170*/  SHF.L.U32 R6, R4, 0x4, RZ ;  /* 0x0000000404067819 */ /* 0x000fe400000006ff */
[----:B------:R-:W-:Y:S02]  /*1180*/  LOP3.LUT R5, R5, 0x60, RZ, 0xc0, !PT ;  /* 0x0000006005057812 */ /* 0x000fe400078ec0ff */
[----:B------:R-:W-:Y:S02]  /*1190*/  LOP3.LUT R7, R7, 0x1800, RZ, 0xc0, !PT ;  /* 0x0000180007077812 */ /* 0x000fe400078ec0ff */
[----:B------:R-:W-:-:S02]  /*11a0*/  SHF.R.S32.HI R9, RZ, 0x5, R4 ;  /* 0x00000005ff097819 */ /* 0x000fc40000011404 */
[--C-:B------:R-:W-:Y:S02]  /*11b0*/  LOP3.LUT R5, R5, 0x780, R6.reuse, 0xf8, !PT ;  /* 0x0000078005057812 */ /* 0x100fe400078ef806 */
[----:B------:R-:W-:Y:S02]  /*11c0*/  LOP3.LUT R8, R7, 0x70, R6, 0xf8, !PT ;  /* 0x0000007007087812 */ /* 0x000fe400078ef806 */
[----:B-1----:R-:W-:Y:S02]  /*11d0*/  SHF.R.S32.HI R162, RZ, 0x2, R4 ;  /* 0x00000002ffa27819 */ /* 0x002fe40000011404 */
[----:B------:R-:W-:Y:S01]  /*11e0*/  SGXT R6, R9, 0x1 ;  /* 0x000000010906781a */ /* 0x000fe20000000200 */
[----:B------:R-:W-:Y:S01]  /*11f0*/  IMAD.SHL.U32 R4, R4, 0x2, RZ ;  /* 0x0000000204047824 */ /* 0x000fe200078e00ff */
[----:B------:R-:W-:Y:S02]  /*1200*/  SGXT R162, R162, 0x1 ;  /* 0x00000001a2a2781a */ /* 0x000fe40000000200 */
[----:B------:R-:W-:-:S02]  /*1210*/  LOP3.LUT R7, R6, 0x2010, RZ, 0xc0, !PT ;  /* 0x0000201006077812 */ /* 0x000fc400078ec0ff */
[----:B------:R-:W-:Y:S02]  /*1220*/  LOP3.LUT R162, R5, 0x2010, R162, 0xf8, !PT ;  /* 0x0000201005a27812 */ /* 0x000fe400078ef8a2 */
[----:B------:R-:W-:Y:S01]  /*1230*/  LOP3.LUT R7, R7, 0x180, R4, 0xf8, !PT ;  /* 0x0000018007077812 */ /* 0x000fe200078ef804 */
[----:B------:R-:W-:Y:S02]  /*1240*/  WARPGROUP.DEPBAR.LE gsb0, 0x0 ;  /* 0x00008000000079c5 */ /* 0x000fe40000010000 */
[----:B------:R-:W-:Y:S01]  /*1250*/  IMAD.MOV.U32 R12, RZ, RZ, R24 ;  /* 0x000000ffff0c7224 */ /* 0x000fe200078e0018 */
[----:B------:R-:W-:Y:S01]  /*1260*/  MOV R13, R26 ;  /* 0x0000001a000d7202 */ /* 0x000fe20000000f00 */
[----:B--2---:R-:W-:Y:S01]  /*1270*/  IMAD.MOV.U32 R14, RZ, RZ, R40 ;  /* 0x000000ffff0e7224 */ /* 0x004fe200078e0028 */
[----:B------:R-:W-:Y:S01]  /*1280*/  MOV R16, R28 ;  /* 0x0000001c00107202 */ /* 0x000fe20000000f00 */
[----:B---3--:R-:W-:Y:S01]  /*1290*/  IMAD.MOV.U32 R15, RZ, RZ, R42 ;  /* 0x000000ffff0f7224 */ /* 0x008fe200078e002a */
[----:B------:R-:W-:Y:S01]  /*12a0*/  BAR.SYNC.DEFER_BLOCKING 0x0 ;  /* 0x0000000000007b1d */ /* 0x000fe20000010000 */
[----:B------:R-:W-:Y:S01]  /*12b0*/  IMAD.MOV.U32 R17, RZ, RZ, R30 ;  /* 0x000000ffff117224 */ /* 0x000fe200078e001e */
[----:B------:R-:W-:Y:S01]  /*12c0*/  MOV R19, R46 ;  /* 0x0000002e00137202 */ /* 0x000fe20000000f00 */
[----:B------:R-:W-:Y:S01]  /*12d0*/  IMAD.MOV.U32 R18, RZ, RZ, R44 ;  /* 0x000000ffff127224 */ /* 0x000fe200078e002c */
[----:B------:R-:W-:Y:S01]  /*12e0*/  LOP3.LUT R40, R7, R8, RZ, 0x3c, !PT ;  /* 0x0000000807287212 */ /* 0x000fe200078e3cff */
[----:B------:R-:W-:Y:S01]  /*12f0*/  IMAD.MOV.U32 R164, RZ, RZ, R32 ;  /* 0x000000ffffa47224 */ /* 0x000fe200078e0020 */
[----:B------:R-:W-:Y:S01]  /*1300*/  MOV R166, R48 ;  /* 0x0000003000a67202 */ /* 0x000fe20000000f00 */
[----:B------:R-:W-:Y:S01]  /*1310*/  IMAD.MOV.U32 R165, RZ, RZ, R34 ;  /* 0x000000ffffa57224 */ /* 0x000fe200078e0022 */
[----:B------:R-:W-:Y:S01]  /*1320*/  MOV R5, R38 ;  /* 0x0000002600057202 */ /* 0x000fe20000000f00 */
[----:B------:R-:W-:Y:S01]  /*1330*/  IMAD.MOV.U32 R167, RZ, RZ, R50 ;  /* 0x000000ffffa77224 */ /* 0x000fe200078e0032 */
[----:B------:R-:W-:Y:S01]  /*1340*/  MOV R8, R25 ;  /* 0x0000001900087202 */ /* 0x000fe20000000f00 */
[----:B------:R-:W-:Y:S01]  /*1350*/  IMAD.MOV.U32 R4, RZ, RZ, R36 ;  /* 0x000000ffff047224 */ /* 0x000fe200078e0024 */
[----:B------:R-:W-:Y:S01]  /*1360*/  LOP3.LUT R42, R162, 0x10, RZ, 0x3c, !PT ;  /* 0x00000010a22a7812 */ /* 0x000fe200078e3cff */
[----:B------:R-:W-:Y:S01]  /*1370*/  IMAD.MOV.U32 R6, RZ, RZ, R52 ;  /* 0x000000ffff067224 */ /* 0x000fe200078e0034 */
[----:B------:R-:W-:Y:S01]  /*1380*/  MOV R11, R43 ;  /* 0x0000002b000b7202 */ /* 0x000fe20000000f00 */
[----:B------:R-:W-:Y:S01]  /*1390*/  IMAD.MOV.U32 R7, RZ, RZ, R54 ;  /* 0x000000ffff077224 */ /* 0x000fe200078e0036 */
[----:B------:R-:W-:Y:S01]  /*13a0*/  MOV R24, R37 ;  /* 0x0000002500187202 */ /* 0x000fe20000000f00 */
[----:B------:R-:W-:Y:S01]  /*13b0*/  IMAD.MOV.U32 R9, RZ, RZ, R27 ;  /* 0x000000ffff097224 */ /* 0x000fe200078e001b */
[----:B------:R-:W-:Y:S01]  /*13c0*/  MOV R27, R55 ;  /* 0x00000037001b7202 */ /* 0x000fe20000000f00 */
[----:B------:R-:W-:-:S02]  /*13d0*/  IMAD.MOV.U32 R10, RZ, RZ, R41 ;  /* 0x000000ffff0a7224 */ /* 0x000fc400078e0029 */
[----:B------:R-:W-:Y:S02]  /*13e0*/  IMAD.MOV.U32 R25, RZ, RZ, R39 ;  /* 0x000000ffff197224 */ /* 0x000fe400078e0027 */
[----:B------:R-:W-:Y:S01]  /*13f0*/  IMAD.MOV.U32 R26, RZ, RZ, R53 ;  /* 0x000000ffff1a7224 */ /* 0x000fe200078e0035 */
[----:B------:R0:W-:Y:S04]  /*1400*/  STS.128 [R162+UR8], R12 ;  /* 0x0000000ca2007988 */ /* 0x0001e80008000c08 */
[----:B------:R1:W-:Y:S04]  /*1410*/  STS.128 [R162+UR8+0x800], R16 ;  /* 0x00080010a2007988 */ /* 0x0003e80008000c08 */
[----:B------:R-:W-:Y:S04]  /*1420*/  STS.128 [R162+UR8+0x1000], R164 ;  /* 0x001000a4a2007988 */ /* 0x000fe80008000c08 */
[----:B------:R-:W-:Y:S01]  /*1430*/  STS.128 [R162+UR8+0x1800], R4 ;  /* 0x00180004a2007988 */ /* 0x000fe20008000c08 */
[----:B0-----:R-:W-:Y:S01]  /*1440*/  IMAD.MOV.U32 R12, RZ, RZ, R29 ;  /* 0x000000ffff0c7224 */ /* 0x001fe200078e001d */
[----:B------:R-:W-:Y:S01]  /*1450*/  MOV R14, R45 ;  /* 0x0000002d000e7202 */ /* 0x000fe20000000f00 */
[----:B------:R-:W-:-:S02]  /*1460*/  IMAD.MOV.U32 R13, RZ, RZ, R31 ;  /* 0x000000ffff0d7224 */ /* 0x000fc400078e001f */
[----:B------:R-:W-:Y:S01]  /*1470*/  IMAD.MOV.U32 R15, RZ, RZ, R47 ;  /* 0x000000ffff0f7224 */ /* 0x000fe200078e002f */
[----:B-1----:R-:W-:Y:S01]  /*1480*/  MOV R17, R35 ;  /* 0x0000002300117202 */ /* 0x002fe20000000f00 */
[----:B------:R-:W-:Y:S02]  /*1490*/  IMAD.MOV.U32 R16, RZ, RZ, R33 ;  /* 0x000000ffff107224 */ /* 0x000fe400078e0021 */
[----:B------:R-:W-:Y:S02]  /*14a0*/  IMAD.MOV.U32 R18, RZ, RZ, R49 ;  /* 0x000000ffff127224 */ /* 0x000fe400078e0031 */
[----:B------:R-:W-:Y:S01]  /*14b0*/  IMAD.MOV.U32 R19, RZ, RZ, R51 ;  /* 0x000000ffff137224 */ /* 0x000fe200078e0033 */
[----:B------:R-:W-:Y:S04]  /*14c0*/  STS.128 [R42+UR8], R8 ;  /* 0x000000082a007988 */ /* 0x000fe80008000c08 */
[----:B------:R-:W-:Y:S04]  /*14d0*/  STS.128 [R42+UR8+0x800], R12 ;  /* 0x0008000c2a007988 */ /* 0x000fe80008000c08 */
[----:B------:R-:W-:Y:S04]  /*14e0*/  STS.128 [R42+UR8+0x1000], R16 ;  /* 0x001000102a007988 */ /* 0x000fe80008000c08 */
[----:B------:R0:W-:Y:S01]  /*14f0*/  STS.128 [R42+UR8+0x1800], R24 ;  /* 0x001800182a007988 */ /* 0x0001e20008000c08 */
[----:B------:R-:W-:Y:S01]  /*1500*/  BAR.SYNC.DEFER_BLOCKING 0x0 ;  /* 0x0000000000007b1d */ /* 0x000fe20000010000 */
[----:B------:R-:W-:Y:S01]  /*1510*/  IMAD.MOV.U32 R28, RZ, RZ, R56 ;  /* 0x000000ffff1c7224 */ /* 0x000fe200078e0038 */
[----:B------:R-:W-:Y:S01]  /*1520*/  MOV R30, R72 ;  /* 0x00000048001e7202 */ /* 0x000fe20000000f00 */
[----:B------:R-:W-:Y:S01]  /*1530*/  IMAD.MOV.U32 R29, RZ, RZ, R58 ;  /* 0x000000ffff1d7224 */ /* 0x000fe200078e003a */
[----:B------:R-:W-:-:S02]  /*1540*/  MOV R33, R62 ;  /* 0x0000003e00217202 */ /* 0x000fc40000000f00 */
[----:B------:R-:W1:Y:S04]  /*1550*/  LDS.128 R16, [R40+UR8] ;  /* 0x0000000828107984 */ /* 0x000e680008000c00 */
[----:B------:R-:W-:Y:S04]  /*1560*/  LDS.128 R12, [R40+UR8+0x200] ;  /* 0x00020008280c7984 */ /* 0x000fe80008000c00 */
[----:B------:R-:W-:Y:S04]  /*1570*/  LDS.128 R8, [R40+UR8+0x400] ;  /* 0x0004000828087984 */ /* 0x000fe80008000c00 */
[----:B------:R-:W-:Y:S01]  /*1580*/  LDS.128 R4, [R40+UR8+0x600] ;  /* 0x0006000828047984 */ /* 0x000fe20008000c00 */
[----:B------:R-:W-:Y:S01]  /*1590*/  IMAD.MOV.U32 R31, RZ, RZ, R74 ;  /* 0x000000ffff1f7224 */ /* 0x000fe200078e004a */
[----:B------:R-:W-:Y:S01]  /*15a0*/  BAR.SYNC.DEFER_BLOCKING 0x0 ;  /* 0x0000000000007b1d */ /* 0x000fe20000010000 */
[----:B------:R-:W-:Y:S01]  /*15b0*/  IMAD.MOV.U32 R32, RZ, RZ, R60 ;  /* 0x000000ffff207224 */ /* 0x000fe200078e003c */
[----:B------:R-:W-:Y:S01]  /*15c0*/  MOV R36, R64 ;  /* 0x0000004000247202 */ /* 0x000fe20000000f00 */
[----:B------:R-:W-:Y:S01]  /*15d0*/  IMAD.MOV.U32 R34, RZ, RZ, R76 ;  /* 0x000000ffff227224 */ /* 0x000fe200078e004c */
[----:B------:R-:W-:Y:S01]  /*15e0*/  MOV R39, R82 ;  /* 0x0000005200277202 */ /* 0x000fe20000000f00 */
[----:B------:R-:W-:-:S02]  /*15f0*/  IMAD.MOV.U32 R35, RZ, RZ, R78 ;  /* 0x000000ffff237224 */ /* 0x000fc400078e004e */
[----:B------:R-:W-:Y:S02]  /*1600*/  IMAD.MOV.U32 R37, RZ, RZ, R66 ;  /* 0x000000ffff257224 */ /* 0x000fe400078e0042 */
[----:B------:R-:W-:Y:S01]  /*1610*/  IMAD.MOV.U32 R38, RZ, RZ, R80 ;  /* 0x000000ffff267224 */ /* 0x000fe200078e0050 */
[----:B0-----:R-:W-:Y:S01]  /*1620*/  MOV R26, R84 ;  /* 0x00000054001a7202 */ /* 0x001fe20000000f00 */
[----:B------:R-:W-:Y:S01]  /*1630*/  IMAD.MOV.U32 R24, RZ, RZ, R68 ;  /* 0x000000ffff187224 */ /* 0x000fe200078e0044 */
[----:B------:R-:W-:Y:S01]  /*1640*/  MOV R45, R59 ;  /* 0x0000003b002d7202 */ /* 0x000fe20000000f00 */
[----:B------:R-:W-:Y:S02]  /*1650*/  IMAD.MOV.U32 R25, RZ, RZ, R70 ;  /* 0x000000ffff197224 */ /* 0x000fe400078e0046 */
[----:B------:R-:W-:Y:S02]  /*1660*/  IMAD.MOV.U32 R27, RZ, RZ, R86 ;  /* 0x000000ffff1b7224 */ /* 0x000fe400078e0056 */
[----:B------:R-:W-:-:S02]  /*1670*/  IMAD.MOV.U32 R44, RZ, RZ, R57 ;  /* 0x000000ffff2c7224 */ /* 0x000fc400078e0039 */
[----:B------:R-:W-:Y:S02]  /*1680*/  IMAD.MOV.U32 R46, RZ, RZ, R73 ;  /* 0x000000ffff2e7224 */ /* 0x000fe400078e0049 */
[----:B------:R-:W-:Y:S01]  /*1690*/  IMAD.MOV.U32 R47, RZ, RZ, R75 ;  /* 0x000000ffff2f7224 */ /* 0x000fe200078e004b */
[----:B------:R0:W-:Y:S04]  /*16a0*/  STS.128 [R162+UR8], R28 ;  /* 0x0000001ca2007988 */ /* 0x0001e80008000c08 */
[----:B------:R2:W-:Y:S04]  /*16b0*/  STS.128 [R162+UR8+0x800], R32 ;  /* 0x00080020a2007988 */ /* 0x0005e80008000c08 */
[----:B------:R3:W-:Y:S04]  /*16c0*/  STS.128 [R162+UR8+0x1000], R36 ;  /* 0x00100024a2007988 */ /* 0x0007e80008000c08 */
[----:B------:R-:W-:Y:S01]  /*16d0*/  STS.128 [R162+UR8+0x1800], R24 ;  /* 0x00180018a2007988 */ /* 0x000fe20008000c08 */
[----:B------:R-:W-:Y:S01]  /*16e0*/  MOV R48, R88 ;  /* 0x0000005800307202 */ /* 0x000fe20000000f00 */
[----:B------:R-:W-:Y:S01]  /*16f0*/  IMAD.MOV.U32 R49, RZ, RZ, R90 ;  /* 0x000000ffff317224 */ /* 0x000fe200078e005a */
[----:B------:R-:W-:Y:S01]  /*1700*/  MOV R51, R106 ;  /* 0x0000006a00337202 */ /* 0x000fe20000000f00 */
[----:B0-----:R-:W-:Y:S01]  /*1710*/  IMAD.MOV.U32 R29, RZ, RZ, R63 ;  /* 0x000000ffff1d7224 */ /* 0x001fe200078e003f */
[----:B------:R-:W-:Y:S01]  /*1720*/  MOV R28, R61 ;  /* 0x0000003d001c7202 */ /* 0x000fe20000000f00 */
[----:B------:R-:W-:Y:S01]  /*1730*/  IMAD.MOV.U32 R30, RZ, RZ, R77 ;  /* 0x000000ffff1e7224 */ /* 0x000fe200078e004d */
[----:B------:R-:W-:Y:S01]  /*1740*/  MOV R31, R79 ;  /* 0x0000004f001f7202 */ /* 0x000fe20000000f00 */
[----:B--2---:R-:W-:Y:S01]  /*1750*/  IMAD.MOV.U32 R32, RZ, RZ, R65 ;  /* 0x000000ffff207224 */ /* 0x004fe200078e0041 */
[----:B------:R-:W-:Y:S01]  /*1760*/  MOV R34, R81 ;  /* 0x0000005100227202 */ /* 0x000fe20000000f00 */
[----:B------:R-:W-:Y:S01]  /*1770*/  IMAD.MOV.U32 R33, RZ, RZ, R67 ;  /* 0x000000ffff217224 */ /* 0x000fe200078e0043 */
[----:B------:R-:W-:Y:S01]  /*1780*/  MOV R54, R108 ;  /* 0x0000006c00367202 */ /* 0x000fe20000000f00 */
[----:B------:R-:W-:Y:S01]  /*1790*/  IMAD.MOV.U32 R35, RZ, RZ, R83 ;  /* 0x000000ffff237224 */ /* 0x000fe200078e0053 */
[----:B---3--:R-:W-:Y:S01]  /*17a0*/  MOV R37, R71 ;  /* 0x0000004700257202 */ /* 0x008fe20000000f00 */
[----:B------:R-:W-:-:S02]  /*17b0*/  IMAD.MOV.U32 R36, RZ, RZ, R69 ;  /* 0x000000ffff247224 */ /* 0x000fc400078e0045 */
[----:B------:R-:W-:Y:S02]  /*17c0*/  IMAD.MOV.U32 R50, RZ, RZ, R104 ;  /* 0x000000ffff327224 */ /* 0x000fe400078e0068 */
[----:B------:R-:W-:Y:S02]  /*17d0*/  IMAD.MOV.U32 R52, RZ, RZ, R92 ;  /* 0x000000ffff347224 */ /* 0x000fe400078e005c */
[----:B------:R-:W-:Y:S02]  /*17e0*/  IMAD.MOV.U32 R53, RZ, RZ, R94 ;  /* 0x000000ffff357224 */ /* 0x000fe400078e005e */
[----:B------:R-:W-:Y:S01]  /*17f0*/  IMAD.MOV.U32 R55, RZ, RZ, R110 ;  /* 0x000000ffff377224 */ /* 0x000fe200078e006e */
[----:B------:R-:W-:Y:S01]  /*1800*/  MOV R56, R100 ;  /* 0x0000006400387202 */ /* 0x000fe20000000f00 */
[----:B------:R-:W-:Y:S01]  /*1810*/  IMAD.MOV.U32 R38, RZ, RZ, R85 ;  /* 0x000000ffff267224 */ /* 0x000fe200078e0055 */
[----:B------:R-:W-:Y:S01]  /*1820*/  MOV R59, R118 ;  /* 0x00000076003b7202 */ /* 0x000fe20000000f00 */
[----:B------:R-:W-:Y:S01]  /*1830*/  IMAD.MOV.U32 R39, RZ, RZ, R87 ;  /* 0x000000ffff277224 */ /* 0x000fe200078e0057 */
[----:B------:R0:W-:Y:S01]  /*1840*/  STS.128 [R42+UR8], R44 ;  /* 0x0000002c2a007988 */ /* 0x0001e20008000c08 */
[----:B------:R-:W-:Y:S01]  /*1850*/  IMAD.MOV.U32 R57, RZ, RZ, R102 ;  /* 0x000000ffff397224 */ /* 0x000fe200078e0066 */
[----:B------:R-:W-:Y:S01]  /*1860*/  MOV R62, R105 ;  /* 0x00000069003e7202 */ /* 0x000fe20000000f00 */
[----:B------:R-:W-:Y:S01]  /*1870*/  IMAD.MOV.U32 R58, RZ, RZ, R116 ;  /* 0x000000ffff3a7224 */ /* 0x000fe200078e0074 */
[----:B------:R-:W-:Y:S01]  /*1880*/  STS.128 [R42+UR8+0x800], R28 ;  /* 0x0008001c2a007988 */ /* 0x000fe20008000c08 */
[----:B------:R-:W-:Y:S01]  /*1890*/  IMAD.MOV.U32 R60, RZ, RZ, R89 ;  /* 0x000000ffff3c7224 */ /* 0x000fe200078e0059 */
[----:B------:R-:W2:Y:S02]  /*18a0*/  LDC.64 R74, c[0x0][0x220] ;  /* 0x00008800ff4a7b82 */ /* 0x000ea40000000a00 */
[----:B------:R-:W-:Y:S04]  /*18b0*/  STS.128 [R42+UR8+0x1000], R32 ;  /* 0x001000202a007988 */ /* 0x000fe80008000c08 */
[----:B------:R-:W-:Y:S02]  /*18c0*/  STS.128 [R42+UR8+0x1800], R36 ;  /* 0x001800242a007988 */ /* 0x000fe40008000c08 */
[----:B------:R-:W-:Y:S01]  /*18d0*/  BAR.SYNC.DEFER_BLOCKING 0x0 ;  /* 0x0000000000007b1d */ /* 0x000fe20000010000 */
[----:B0-----:R-:W-:Y:S01]  /*18e0*/  IMAD.MOV.U32 R44, RZ, RZ, R96 ;  /* 0x000000ffff2c7224 */ /* 0x001fe200078e0060 */
[----:B------:R-:W-:Y:S01]  /*18f0*/  MOV R45, R98 ;  /* 0x00000062002d7202 */ /* 0x000fe20000000f00 */
[----:B------:R-:W-:-:S03]  /*1900*/  IMAD.MOV.U32 R46, RZ, RZ, R112 ;  /* 0x000000ffff2e7224 */ /* 0x000fc600078e0070 */
[----:B------:R-:W0:Y:S04]  /*1910*/  LDS.128 R36, [R40+UR8] ;  /* 0x0000000828247984 */ /* 0x000e280008000c00 */
[----:B------:R-:W-:Y:S04]  /*1920*/  LDS.128 R32, [R40+UR8+0x200] ;  /* 0x0002000828207984 */ /* 0x000fe80008000c00 */
[----:B------:R-:W-:Y:S04]  /*1930*/  LDS.128 R28, [R40+UR8+0x400] ;  /* 0x00040008281c7984 */ /* 0x000fe80008000c00 */
[----:B------:R-:W-:Y:S01]  /*1940*/  LDS.128 R24, [R40+UR8+0x600] ;  /* 0x0006000828187984 */ /* 0x000fe20008000c00 */
[----:B------:R-:W-:Y:S01]  /*1950*/  BAR.SYNC.DEFER_BLOCKING 0x0 ;  /* 0x0000000000007b1d */ /* 0x000fe20000010000 */
[----:B------:R-:W-:-:S02]  /*1960*/  IMAD.MOV.U32 R47, RZ, RZ, R114 ;  /* 0x000000ffff2f7224 */ /* 0x000fc400078e0072 */
[----:B------:R-:W-:Y:S02]  /*1970*/  IMAD.MOV.U32 R61, RZ, RZ, R91 ;  /* 0x000000ffff3d7224 */ /* 0x000fe400078e005b */
[----:B------:R-:W-:Y:S01]  /*1980*/  IMAD.MOV.U32 R63, RZ, RZ, R107 ;  /* 0x000000ffff3f7224 */ /* 0x000fe200078e006b */
[----:B------:R3:W-:Y:S04]  /*1990*/  STS.128 [R162+UR8], R48 ;  /* 0x00000030a2007988 */ /* 0x0007e80008000c08 */
[----:B------:R4:W-:Y:S04]  /*19a0*/  STS.128 [R162+UR8+0x800], R52 ;  /* 0x00080034a2007988 */ /* 0x0009e80008000c08 */
[----:B------:R5:W-:Y:S04]  /*19b0*/  STS.128 [R162+UR8+0x1000], R44 ;  /* 0x0010002ca2007988 */ /* 0x000be80008000c08 */
[----:B------:R-:W-:Y:S01]  /*19c0*/  STS.128 [R162+UR8+0x1800], R56 ;  /* 0x00180038a2007988 */ /* 0x000fe20008000c08 */
[----:B---3--:R-:W-:Y:S01]  /*19d0*/  IMAD.MOV.U32 R48, RZ, RZ, R93 ;  /* 0x000000ffff307224 */ /* 0x008fe200078e005d */
[----:B------:R-:W-:Y:S01]  /*19e0*/  MOV R49, R95 ;  /* 0x0000005f00317202 */ /* 0x000fe20000000f00 */
[----:B------:R-:W-:-:S02]  /*19f0*/  IMAD.MOV.U32 R50, RZ, RZ, R109 ;  /* 0x000000ffff327224 */ /* 0x000fc400078e006d */
[----:B------:R-:W-:Y:S01]  /*1a00*/  IMAD.MOV.U32 R51, RZ, RZ, R111 ;  /* 0x000000ffff337224 */ /* 0x000fe200078e006f */
[----:B----4-:R-:W-:Y:S01]  /*1a10*/  MOV R54, R117 ;  /* 0x0000007500367202 */ /* 0x010fe20000000f00 */
[----:B------:R-:W-:Y:S01]  /*1a20*/  IMAD.MOV.U32 R52, RZ, RZ, R101 ;  /* 0x000000ffff347224 */ /* 0x000fe200078e0065 */
[----:B-----5:R-:W-:Y:S01]  /*1a30*/  MOV R44, R97 ;  /* 0x00000061002c7202 */ /* 0x020fe20000000f00 */
[----:B------:R-:W-:Y:S01]  /*1a40*/  IMAD.MOV.U32 R45, RZ, RZ, R99 ;  /* 0x000000ffff2d7224 */ /* 0x000fe200078e0063 */
[----:B------:R-:W-:Y:S01]  /*1a50*/  MOV R47, R115 ;  /* 0x00000073002f7202 */ /* 0x000fe20000000f00 */
[----:B------:R-:W-:Y:S02]  /*1a60*/  IMAD.MOV.U32 R46, RZ, RZ, R113 ;  /* 0x000000ffff2e7224 */ /* 0x000fe400078e0071 */
[----:B------:R-:W-:Y:S02]  /*1a70*/  IMAD.MOV.U32 R53, RZ, RZ, R103 ;  /* 0x000000ffff357224 */ /* 0x000fe400078e0067 */
[----:B------:R-:W-:Y:S01]  /*1a80*/  IMAD.MOV.U32 R55, RZ, RZ, R119 ;  /* 0x000000ffff377224 */ /* 0x000fe200078e0077 */
[----:B------:R3:W-:Y:S04]  /*1a90*/  STS.128 [R42+UR8], R60 ;  /* 0x0000003c2a007988 */ /* 0x0007e80008000c08 */
[----:B------:R-:W-:Y:S04]  /*1aa0*/  STS.128 [R42+UR8+0x800], R48 ;  /* 0x000800302a007988 */ /* 0x000fe80008000c08 */
[----:B------:R-:W-:Y:S04]  /*1ab0*/  STS.128 [R42+UR8+0x1000], R44 ;  /* 0x0010002c2a007988 */ /* 0x000fe80008000c08 */
[----:B------:R-:W-:Y:S01]  /*1ac0*/  STS.128 [R42+UR8+0x1800], R52 ;  /* 0x001800342a007988 */ /* 0x000fe20008000c08 */
[----:B------:R-:W-:Y:S01]  /*1ad0*/  BAR.SYNC.DEFER_BLOCKING 0x0 ;  /* 0x0000000000007b1d */ /* 0x000fe20000010000 */
[----:B------:R-:W-:Y:S01]  /*1ae0*/  IMAD.MOV.U32 R64, RZ, RZ, R120 ;  /* 0x000000ffff407224 */ /* 0x000fe200078e0078 */
[----:B------:R-:W-:Y:S01]  /*1af0*/  MOV R65, R122 ;  /* 0x0000007a00417202 */ /* 0x000fe20000000f00 */
[----:B------:R-:W-:Y:S01]  /*1b00*/  IMAD.MOV.U32 R66, RZ, RZ, R136 ;  /* 0x000000ffff427224 */ /* 0x000fe200078e0088 */
[----:B------:R-:W-:-:S02]  /*1b10*/  MOV R68, R124 ;  /* 0x0000007c00447202 */ /* 0x000fc40000000f00 */
[----:B------:R-:W4:Y:S04]  /*1b20*/  LDS.128 R56, [R40+UR8] ;  /* 0x0000000828387984 */ /* 0x000f280008000c00 */
        /* <DEDUP_REMOVED lines=8> */
[----:B---3--:R-:W-:Y:S01]  /*1bb0*/  MOV R62, R144 ;  /* 0x00000090003e7202 */ /* 0x008fe20000000f00 */
[----:B------:R-:W-:Y:S01]  /*1bc0*/  IMAD.MOV.U32 R60, RZ, RZ, R128 ;  /* 0x000000ffff3c7224 */ /* 0x000fe200078e0080 */
[----:B------:R-:W-:Y:S01]  /*1bd0*/  MOV R77, R134 ;  /* 0x00000086004d7202 */ /* 0x000fe20000000f00 */
        /* <DEDUP_REMOVED lines=16> */
[----:B------:R-:W-:Y:S02]  /*1ce0*/  IMAD.MOV.U32 R87, RZ, RZ, R143 ;  /* 0x000000ffff577224 */ /* 0x000fe400078e008f */
[----:B------:R-:W-:Y:S02]  /*1cf0*/  IMAD.MOV.U32 R88, RZ, RZ, R129 ;  /* 0x000000ffff587224 */ /* 0x000fe400078e0081 */
[----:B------:R-:W-:Y:S02]  /*1d00*/  IMAD.MOV.U32 R90, RZ, RZ, R145 ;  /* 0x000000ffff5a7224 */ /* 0x000fe400078e0091 */
[----:B------:R-:W-:Y:S02]  /*1d10*/  IMAD.MOV.U32 R92, RZ, RZ, R133 ;  /* 0x000000ffff5c7224 */ /* 0x000fe400078e0085 */
[----:B------:R-:W-:Y:S01]  /*1d20*/  IMAD.MOV.U32 R94, RZ, RZ, R149 ;  /* 0x000000ffff5e7224 */ /* 0x000fe200078e0095 */
[----:B------:R-:W-:Y:S04]  /*1d30*/  STS.128 [R162+UR8], R64 ;  /* 0x00000040a2007988 */ /* 0x000fe80008000c08 */
[----:B------:R-:W-:Y:S04]  /*1d40*/  STS.128 [R162+UR8+0x800], R68 ;  /* 0x00080044a2007988 */ /* 0x000fe80008000c08 */
[----:B------:R2:W-:Y:S04]  /*1d50*/  STS.128 [R162+UR8+0x1000], R60 ;  /* 0x0010003ca2007988 */ /* 0x0005e80008000c08 */
[----:B------:R-:W-:Y:S04]  /*1d60*/  STS.128 [R162+UR8+0x1800], R76 ;  /* 0x0018004ca2007988 */ /* 0x000fe80008000c08 */
[----:B------:R-:W-:Y:S04]  /*1d70*/  STS.128 [R42+UR8], R80 ;  /* 0x000000502a007988 */ /* 0x000fe80008000c08 */
[----:B------:R-:W-:Y:S04]  /*1d80*/  STS.128 [R42+UR8+0x800], R84 ;  /* 0x000800542a007988 */ /* 0x000fe80008000c08 */
[----:B------:R-:W-:Y:S04]  /*1d90*/  STS.128 [R42+UR8+0x1000], R88 ;  /* 0x001000582a007988 */ /* 0x000fe80008000c08 */
[----:B------:R3:W-:Y:S01]  /*1da0*/  STS.128 [R42+UR8+0x1800], R92 ;  /* 0x0018005c2a007988 */ /* 0x0007e20008000c08 */
[----:B------:R-:W-:Y:S01]  /*1db0*/  BAR.SYNC.DEFER_BLOCKING 0x0 ;  /* 0x0000000000007b1d */ /* 0x000fe20000010000 */
[----:B--2---:R-:W-:-:S02]  /*1dc0*/  LEA R60, P0, R161, R74, 0x5 ;  /* 0x0000004aa13c7211 */ /* 0x004fc400078028ff */
[-C--:B------:R-:W-:Y:S02]  /*1dd0*/  LEA R68, P3, R23, R74.reuse, 0xa ;  /* 0x0000004a17447211 */ /* 0x080fe400078650ff */
[----:B------:R-:W-:Y:S02]  /*1de0*/  LEA.HI.X R61, R160, R75, RZ, 0x2, P0 ;  /* 0x0000004ba03d7211 */ /* 0x000fe400000f14ff */
[-C--:B------:R-:W-:Y:S02]  /*1df0*/  LEA R62, P0, R159, R74.reuse, 0xa ;  /* 0x0000004a9f3e7211 */ /* 0x080fe400078050ff */
[-C--:B------:R-:W-:Y:S02]  /*1e00*/  LEA R70, P4, R155, R74.reuse, 0xa ;  /* 0x0000004a9b467211 */ /* 0x080fe400078850ff */
[-C--:B------:R-:W-:Y:S02]  /*1e10*/  LEA R64, P1, R21, R74.reuse, 0xa ;  /* 0x0000004a15407211 */ /* 0x080fe400078250ff */
[----:B------:R-:W-:-:S02]  /*1e20*/  LEA R66, P2, R153, R74, 0xa ;  /* 0x0000004a99427211 */ /* 0x000fc400078450ff */
[-C--:B------:R-:W-:Y:S02]  /*1e30*/  LEA R72, P5, R157, R74.reuse, 0xa ;  /* 0x0000004a9d487211 */ /* 0x080fe400078a50ff */
[----:B------:R-:W-:Y:S02]  /*1e40*/  LEA R74, P6, R3, R74, 0xa ;  /* 0x0000004a034a7211 */ /* 0x000fe400078c50ff */
[-C--:B------:R-:W-:Y:S02]  /*1e50*/  LEA.HI.X R63, R2, R75.reuse, RZ, 0x2, P0 ;  /* 0x0000004b023f7211 */ /* 0x080fe400000f14ff */
[-C--:B------:R-:W-:Y:S02]  /*1e60*/  LEA.HI.X R69, R152, R75.reuse, RZ, 0x2, P3 ;  /* 0x0000004b98457211 */ /* 0x080fe400018f14ff */
[-C--:B------:R-:W-:Y:S01]  /*1e70*/  LEA.HI.X R71, R154, R75.reuse, RZ, 0x2, P4 ;  /* 0x0000004b9a477211 */ /* 0x080fe200020f14ff */
[----:B------:R-:W2:Y:S01]  /*1e80*/  LDS.128 R76, [R40+UR8] ;  /* 0x00000008284c7984 */ /* 0x000ea20008000c00 */
[----:B------:R-:W-:-:S02]  /*1e90*/  LEA.HI.X R65, R20, R75, RZ, 0x2, P1 ;  /* 0x0000004b14417211 */ /* 0x000fc400008f14ff */
[-C--:B------:R-:W-:Y:S01]  /*1ea0*/  LEA.HI.X R67, R22, R75.reuse, RZ, 0x2, P2 ;  /* 0x0000004b16437211 */ /* 0x080fe200010f14ff */
[----:B------:R-:W5:Y:S01]  /*1eb0*/  LDS.128 R80, [R40+UR8+0x200] ;  /* 0x0002000828507984 */ /* 0x000f620008000c00 */
[-C--:B------:R-:W-:Y:S02]  /*1ec0*/  LEA.HI.X R73, R156, R75.reuse, RZ, 0x2, P5 ;  /* 0x0000004b9c497211 */ /* 0x080fe400028f14ff */
[----:B------:R-:W-:Y:S01]  /*1ed0*/  LEA.HI.X R75, R158, R75, RZ, 0x2, P6 ;  /* 0x0000004b9e4b7211 */ /* 0x000fe200030f14ff */
[----:B------:R-:W-:-:S04]  /*1ee0*/  IMAD.WIDE.U32 R2, R0, 0x4, R60 ;  /* 0x0000000400027825 */ /* 0x000fc800078e003c */
[----:B------:R-:W-:-:S04]  /*1ef0*/  IMAD.WIDE.U32 R20, R0, 0x4, R62 ;  /* 0x0000000400147825 */ /* 0x000fc800078e003e */
[----:B------:R-:W-:-:S04]  /*1f00*/  IMAD.WIDE.U32 R60, R0, 0x4, R68 ;  /* 0x00000004003c7825 */ /* 0x000fc800078e0044 */
[C---:B------:R-:W-:Y:S02]  /*1f10*/  IMAD.WIDE.U32 R62, R0.reuse, 0x4, R70 ;  /* 0x00000004003e7825 */ /* 0x040fe400078e0046 */
[----:B------:R-:W5:Y:S02]  /*1f20*/  LDS.128 R68, [R40+UR8+0x400] ;  /* 0x0004000828447984 */ /* 0x000f640008000c00 */
[----:B------:R-:W-:-:S04]  /*1f30*/  IMAD.WIDE.U32 R22, R0, 0x4, R64 ;  /* 0x0000000400167825 */ /* 0x000fc800078e0040 */
[----:B---3--:R-:W-:-:S04]  /*1f40*/  IMAD.WIDE.U32 R42, R0, 0x4, R66 ;  /* 0x00000004002a7825 */ /* 0x008fc800078e0042 */
[----:B------:R-:W-:-:S04]  /*1f50*/  IMAD.WIDE.U32 R64, R0, 0x4, R72 ;  /* 0x0000000400407825 */ /* 0x000fc800078e0048 */
[----:B------:R-:W-:Y:S02]  /*1f60*/  IMAD.WIDE.U32 R66, R0, 0x4, R74 ;  /* 0x0000000400427825 */ /* 0x000fe400078e004a */
[----:B------:R-:W3:Y:S04]  /*1f70*/  LDS.128 R72, [R40+UR8+0x600] ;  /* 0x0006000828487984 */ /* 0x000ee80008000c00 */
[----:B-1----:R-:W-:Y:S04]  /*1f80*/  STG.E desc[UR16][R2.64], R16 ;  /* 0x0000001002007986 */ /* 0x002fe8000c101910 */
[----:B------:R-:W-:Y:S04]  /*1f90*/  STG.E desc[UR16][R2.64+0x80], R18 ;  /* 0x0000801202007986 */ /* 0x000fe8000c101910 */
[----:B0-----:R-:W-:Y:S04]  /*1fa0*/  STG.E desc[UR16][R2.64+0x100], R36 ;  /* 0x0001002402007986 */ /* 0x001fe8000c101910 */
[----:B------:R-:W-:Y:S04]  /*1fb0*/  STG.E desc[UR16][R2.64+0x180], R38 ;  /* 0x0001802602007986 */ /* 0x000fe8000c101910 */
[----:B----4-:R-:W-:Y:S04]  /*1fc0*/  STG.E desc[UR16][R2.64+0x200], R56 ;  /* 0x0002003802007986 */ /* 0x010fe8000c101910 */
[----:B------:R-:W-:Y:S04]  /*1fd0*/  STG.E desc[UR16][R2.64+0x280], R58 ;  /* 0x0002803a02007986 */ /* 0x000fe8000c101910 */
[----:B--2---:R-:W-:Y:S04]  /*1fe0*/  STG.E desc[UR16][R2.64+0x300], R76 ;  /* 0x0003004c02007986 */ /* 0x004fe8000c101910 */
[----:B------:R-:W-:Y:S04]  /*1ff0*/  STG.E desc[UR16][R2.64+0x380], R78 ;  /* 0x0003804e02007986 */ /* 0x000fe8000c101910 */
        /* <DEDUP_REMOVED lines=14> */
[----:B-----5:R-:W-:Y:S04]  /*20e0*/  STG.E desc[UR16][R22.64+0x300], R80 ;  /* 0x0003005016007986 */ /* 0x020fe8000c101910 */
        /* <DEDUP_REMOVED lines=31> */
[----:B---3--:R-:W-:Y:S04]  /*22e0*/  STG.E desc[UR16][R64.64+0x300], R72 ;  /* 0x0003004840007986 */ /* 0x008fe8000c101910 */
        /* <DEDUP_REMOVED lines=8> */
[----:B------:R-:W-:Y:S01]  /*2370*/  STG.E desc[UR16][R66.64+0x380], R75 ;  /* 0x0003804b42007986 */ /* 0x000fe2000c101910 */
[----:B------:R-:W-:Y:S05]  /*2380*/  EXIT ;  /* 0x000000000000794d */ /* 0x000fea0003800000 */
.L_x_0:
[----:B------:R-:W-:-:S00]  /*2390*/  BRA `(.L_x_0) ;  /* 0xfffffffc00fc7947 */ /* 0x000fc0000383ffff */
[----:B------:R-:W-:-:S00]  /*23a0*/  NOP ;  /* 0x0000000000007918 */ /* 0x000fc00000000000 */
        /* <DEDUP_REMOVED lines=13> */
.L_x_1:


//--------------------- .nv.shared.gluon_mma      --------------------------
	.section	.nv.shared.gluon_mma,"aw",@nobits
	.sectionflags	@""
	.align	16
	.zero		1024


//--------------------- .nv.shared.reserved.0     --------------------------
	.section	.nv.shared.reserved.0,"aw",@nobits
	.weak		__nv_reservedSMEM_offset_0_alias
	.size		__nv_reservedSMEM_offset_0_alias, 0, 0
	.other		__nv_reservedSMEM_offset_0_alias,@"STO_CUDA_RESERVED_SHARED STV_DEFAULT"
__nv_reservedSMEM_offset_0_alias:
	.zero		0


//--------------------- .nv.constant0.gluon_mma   --------------------------
	.section	.nv.constant0.gluon_mma,"a",@progbits
	.sectionflags	@""
	.align	4
.nv.constant0.gluon_mma:
	.zero		568


//--------------------- SYMBOLS --------------------------

	.type		.nv.reservedSmem.offset0,@object
	.size		.nv.reservedSmem.offset0,0x4
